//
// Generated by NVIDIA NVVM Compiler
//
// Compiler Build ID: CL-36424714
// Cuda compilation tools, release 13.0, V13.0.88
// Based on NVVM 20.0.0
//

.version 9.0
.target sm_100
.address_size 64

	// .globl	_Z9vecMatSumPiS_S_ii

.visible .entry _Z9vecMatSumPiS_S_ii(
	.param .u64 .ptr .align 1 _Z9vecMatSumPiS_S_ii_param_0,
	.param .u64 .ptr .align 1 _Z9vecMatSumPiS_S_ii_param_1,
	.param .u64 .ptr .align 1 _Z9vecMatSumPiS_S_ii_param_2,
	.param .u32 _Z9vecMatSumPiS_S_ii_param_3,
	.param .u32 _Z9vecMatSumPiS_S_ii_param_4
)
{
	.reg .pred 	%p<2>;
	.reg .b32 	%r<15>;
	.reg .b64 	%rd<11>;

	ld.param.u64 	%rd1, [_Z9vecMatSumPiS_S_ii_param_0];
	ld.param.u64 	%rd2, [_Z9vecMatSumPiS_S_ii_param_1];
	ld.param.u64 	%rd3, [_Z9vecMatSumPiS_S_ii_param_2];
	ld.param.u32 	%r2, [_Z9vecMatSumPiS_S_ii_param_3];
	ld.param.u32 	%r3, [_Z9vecMatSumPiS_S_ii_param_4];
	mov.u32 	%r4, %ctaid.x;
	mov.u32 	%r5, %ntid.x;
	mov.u32 	%r6, %tid.x;
	mad.lo.s32 	%r7, %r4, %r5, %r6;
	mov.u32 	%r8, %ctaid.y;
	mov.u32 	%r9, %ntid.y;
	mov.u32 	%r10, %tid.y;
	mad.lo.s32 	%r11, %r8, %r9, %r10;
	mad.lo.s32 	%r1, %r2, %r7, %r11;
	setp.ge.s32 	%p1, %r1, %r3;
	@%p1 bra 	$L__BB0_2;
	cvta.to.global.u64 	%rd4, %rd1;
	cvta.to.global.u64 	%rd5, %rd2;
	cvta.to.global.u64 	%rd6, %rd3;
	mul.wide.s32 	%rd7, %r1, 4;
	add.s64 	%rd8, %rd4, %rd7;
	ld.global.u32 	%r12, [%rd8];
	add.s64 	%rd9, %rd5, %rd7;
	ld.global.u32 	%r13, [%rd9];
	add.s32 	%r14, %r13, %r12;
	add.s64 	%rd10, %rd6, %rd7;
	st.global.u32 	[%rd10], %r14;
$L__BB0_2:
	ret;

}


// ===== COMPILED SASS (sm_100) =====

	.target	sm_100

	.elftype	@"ET_EXEC"


//--------------------- .note.nv.tkinfo           --------------------------
	.section	.note.nv.tkinfo,"",@"SHT_NOTE"
	.sectionflags	@"SHF_NOTE_NV_TKINFO"
	.tkinfo
        /*0018*/ 	.word	0x00000002
        /*0030*/ 	.string	""
        /*0030*/ 	.string	"ptxas"
        /*0030*/ 	.string	"Cuda compilation tools, release 13.0, V13.0.88"
        /*0030*/ 	.string	"Build cuda_13.0.r13.0/compiler.36424714_0"
        /*0030*/ 	.string	"-arch sm_100 -m 64 "



//--------------------- .note.nv.cuinfo           --------------------------
	.section	.note.nv.cuinfo,"",@"SHT_NOTE"
	.sectionflags	@"SHF_NOTE_NV_CUINFO"
        /*0018*/ 	.short	0x0002
        /*001a*/ 	.short	0x0064
        /*001c*/ 	.short	0x0082
	.zero		2


//--------------------- .nv.info                  --------------------------
	.section	.nv.info,"",@"SHT_CUDA_INFO"
	.align	4


	//----- nvinfo : EIATTR_REGCOUNT
	.align		4
        /*0000*/ 	.byte	0x04, 0x2f
        /*0002*/ 	.short	(.L_1 - .L_0)
	.align		4
.L_0:
        /*0004*/ 	.word	index@(_Z9vecMatSumPiS_S_ii)
        /*0008*/ 	.word	0x0000000c


	//----- nvinfo : EIATTR_FRAME_SIZE
	.align		4
.L_1:
        /*000c*/ 	.byte	0x04, 0x11
        /*000e*/ 	.short	(.L_3 - .L_2)
	.align		4
.L_2:
        /*0010*/ 	.word	index@(_Z9vecMatSumPiS_S_ii)
        /*0014*/ 	.word	0x00000000


	//----- nvinfo : EIATTR_MIN_STACK_SIZE
	.align		4
.L_3:
        /*0018*/ 	.byte	0x04, 0x12
        /*001a*/ 	.short	(.L_5 - .L_4)
	.align		4
.L_4:
        /*001c*/ 	.word	index@(_Z9vecMatSumPiS_S_ii)
        /*0020*/ 	.word	0x00000000
.L_5:


//--------------------- .nv.compat                --------------------------
	.section	.nv.compat,"",@"SHT_CUDA_COMPAT_INFO"
	.align	4
        /*0000*/ 	.byte	0x02, 0x09, 0x00, 0x00, 0x02, 0x02, 0x01, 0x00, 0x02, 0x05, 0x05, 0x00, 0x03, 0x07, 0x01, 0x01
        /*0010*/ 	.byte	0x02, 0x03, 0x00, 0x00, 0x02, 0x06, 0x01, 0x00, 0x04, 0x0b, 0x08, 0x00, 0x09, 0x00, 0x00, 0x00
        /*0020*/ 	.byte	0x00, 0x00, 0x00, 0x00


//--------------------- .nv.info._Z9vecMatSumPiS_S_ii --------------------------
	.section	.nv.info._Z9vecMatSumPiS_S_ii,"",@"SHT_CUDA_INFO"
	.sectionflags	@""
	.align	4


	//----- nvinfo : EIATTR_CUDA_API_VERSION
	.align		4
        /*0000*/ 	.byte	0x04, 0x37
        /*0002*/ 	.short	(.L_7 - .L_6)
.L_6:
        /*0004*/ 	.word	0x00000082


	//----- nvinfo : EIATTR_KPARAM_INFO
	.align		4
.L_7:
        /*0008*/ 	.byte	0x04, 0x17
        /*000a*/ 	.short	(.L_9 - .L_8)
.L_8:
        /*000c*/ 	.word	0x00000000
        /*0010*/ 	.short	0x0004
        /*0012*/ 	.short	0x001c
        /*0014*/ 	.byte	0x00, 0xf0, 0x11, 0x00


	//----- nvinfo : EIATTR_KPARAM_INFO
	.align		4
.L_9:
        /*0018*/ 	.byte	0x04, 0x17
        /*001a*/ 	.short	(.L_11 - .L_10)
.L_10:
        /*001c*/ 	.word	0x00000000
        /*0020*/ 	.short	0x0003
        /*0022*/ 	.short	0x0018
        /*0024*/ 	.byte	0x00, 0xf0, 0x11, 0x00


	//----- nvinfo : EIATTR_KPARAM_INFO
	.align		4
.L_11:
        /*0028*/ 	.byte	0x04, 0x17
        /*002a*/ 	.short	(.L_13 - .L_12)
.L_12:
        /*002c*/ 	.word	0x00000000
        /*0030*/ 	.short	0x0002
        /*0032*/ 	.short	0x0010
        /*0034*/ 	.byte	0x00, 0xf5, 0x21, 0x00


	//----- nvinfo : EIATTR_KPARAM_INFO
	.align		4
.L_13:
        /*0038*/ 	.byte	0x04, 0x17
        /*003a*/ 	.short	(.L_15 - .L_14)
.L_14:
        /*003c*/ 	.word	0x00000000
        /*0040*/ 	.short	0x0001
        /*0042*/ 	.short	0x0008
        /*0044*/ 	.byte	0x00, 0xf5, 0x21, 0x00


	//----- nvinfo : EIATTR_KPARAM_INFO
	.align		4
.L_15:
        /*0048*/ 	.byte	0x04, 0x17
        /*004a*/ 	.short	(.L_17 - .L_16)
.L_16:
        /*004c*/ 	.word	0x00000000
        /*0050*/ 	.short	0x0000
        /*0052*/ 	.short	0x0000
        /*0054*/ 	.byte	0x00, 0xf5, 0x21, 0x00


	//----- nvinfo : EIATTR_SPARSE_MMA_MASK
	.align		4
.L_17:
        /*0058*/ 	.byte	0x03, 0x50
        /*005a*/ 	.short	0x0000


	//----- nvinfo : EIATTR_MAXREG_COUNT
	.align		4
        /*005c*/ 	.byte	0x03, 0x1b
        /*005e*/ 	.short	0x00ff


	//----- nvinfo : EIATTR_MERCURY_ISA_VERSION
	.align		4
        /*0060*/ 	.byte	0x03, 0x5f
        /*0062*/ 	.short	0x0101


	//----- nvinfo : EIATTR_VRC_CTA_INIT_COUNT
	.align		4
        /*0064*/ 	.byte	0x02, 0x4a
	.zero		1
	.zero		1


	//----- nvinfo : EIATTR_EXIT_INSTR_OFFSETS
	.align		4
        /*0068*/ 	.byte	0x04, 0x1c
        /*006a*/ 	.short	(.L_19 - .L_18)


	//   ....[0]....
.L_18:
        /*006c*/ 	.word	0x000000c0


	//   ....[1]....
        /*0070*/ 	.word	0x00000180


	//----- nvinfo : EIATTR_CBANK_PARAM_SIZE
	.align		4
.L_19:
        /*0074*/ 	.byte	0x03, 0x19
        /*0076*/ 	.short	0x0020


	//----- nvinfo : EIATTR_PARAM_CBANK
	.align		4
        /*0078*/ 	.byte	0x04, 0x0a
        /*007a*/ 	.short	(.L_21 - .L_20)
	.align		4
.L_20:
        /*007c*/ 	.word	index@(.nv.constant0._Z9vecMatSumPiS_S_ii)
        /*0080*/ 	.short	0x0380
        /*0082*/ 	.short	0x0020


	//----- nvinfo : EIATTR_SW_WAR
	.align		4
.L_21:
        /*0084*/ 	.byte	0x04, 0x36
        /*0086*/ 	.short	(.L_23 - .L_22)
.L_22:
        /*0088*/ 	.word	0x00000008
.L_23:


//--------------------- .nv.callgraph             --------------------------
	.section	.nv.callgraph,"",@"SHT_CUDA_CALLGRAPH"
	.align	4
	.sectionentsize	8
	.align		4
        /*0000*/ 	.word	0x00000000
	.align		4
        /*0004*/ 	.word	0xffffffff
	.align		4
        /*0008*/ 	.word	0x00000000
	.align		4
        /*000c*/ 	.word	0xfffffffe
	.align		4
        /*0010*/ 	.word	0x00000000
	.align		4
        /*0014*/ 	.word	0xfffffffd
	.align		4
        /*0018*/ 	.word	0x00000000
	.align		4
        /*001c*/ 	.word	0xfffffffc


//--------------------- .text._Z9vecMatSumPiS_S_ii --------------------------
	.section	.text._Z9vecMatSumPiS_S_ii,"ax",@progbits
	.align	128
        .global         _Z9vecMatSumPiS_S_ii
        .type           _Z9vecMatSumPiS_S_ii,@function
        .size           _Z9vecMatSumPiS_S_ii,(.L_x_1 - _Z9vecMatSumPiS_S_ii)
        .other          _Z9vecMatSumPiS_S_ii,@"STO_CUDA_ENTRY STV_DEFAULT"
_Z9vecMatSumPiS_S_ii:
.text._Z9vecMatSumPiS_S_ii:
[----:B------:R-:W-:Y:S01]  /*0000*/  LDC R1, c[0x0][0x37c] ;  /* 0x0000df00ff017b82 */ /* 0x000fe20000000800 */
[----:B------:R-:W0:Y:S07]  /*0010*/  S2R R3, SR_TID.X ;  /* 0x0000000000037919 */ /* 0x000e2e0000002100 */
[----:B------:R-:W0:Y:S01]  /*0020*/  S2UR UR4, SR_CTAID.X ;  /* 0x00000000000479c3 */ /* 0x000e220000002500 */
[----:B------:R-:W1:Y:S01]  /*0030*/  LDCU.64 UR6, c[0x0][0x398] ;  /* 0x00007300ff0677ac */ /* 0x000e620008000a00 */
[----:B------:R-:W2:Y:S06]  /*0040*/  S2R R5, SR_TID.Y ;  /* 0x0000000000057919 */ /* 0x000eac0000002200 */
[----:B------:R-:W0:Y:S08]  /*0050*/  LDC R0, c[0x0][0x360] ;  /* 0x0000d800ff007b82 */ /* 0x000e300000000800 */
[----:B------:R-:W2:Y:S08]  /*0060*/  S2UR UR5, SR_CTAID.Y ;  /* 0x00000000000579c3 */ /* 0x000eb00000002600 */
[----:B------:R-:W2:Y:S01]  /*0070*/  LDC R2, c[0x0][0x364] ;  /* 0x0000d900ff027b82 */ /* 0x000ea20000000800 */
[----:B0-----:R-:W-:-:S02]  /*0080*/  IMAD R0, R0, UR4, R3 ;  /* 0x0000000400007c24 */ /* 0x001fc4000f8e0203 */
[----:B--2---:R-:W-:-:S04]  /*0090*/  IMAD R3, R2, UR5, R5 ;  /* 0x0000000502037c24 */ /* 0x004fc8000f8e0205 */
[----:B-1----:R-:W-:-:S05]  /*00a0*/  IMAD R9, R0, UR6, R3 ;  /* 0x0000000600097c24 */ /* 0x002fca000f8e0203 */
[----:B------:R-:W-:-:S13]  /*00b0*/  ISETP.GE.AND P0, PT, R9, UR7, PT ;  /* 0x0000000709007c0c */ /* 0x000fda000bf06270 */
[----:B------:R-:W-:Y:S05]  /*00c0*/  @P0 EXIT ;  /* 0x000000000000094d */ /* 0x000fea0003800000 */
[----:B------:R-:W0:Y:S01]  /*00d0*/  LDC.64 R2, c[0x0][0x380] ;  /* 0x0000e000ff027b82 */ /* 0x000e220000000a00 */
[----:B------:R-:W1:Y:S07]  /*00e0*/  LDCU.64 UR4, c[0x0][0x358] ;  /* 0x00006b00ff0477ac */ /* 0x000e6e0008000a00 */
[----:B------:R-:W2:Y:S08]  /*00f0*/  LDC.64 R4, c[0x0][0x388] ;  /* 0x0000e200ff047b82 */ /* 0x000eb00000000a00 */
[----:B------:R-:W3:Y:S01]  /*0100*/  LDC.64 R6, c[0x0][0x390] ;  /* 0x0000e400ff067b82 */ /* 0x000ee20000000a00 */
[----:B0-----:R-:W-:-:S06]  /*0110*/  IMAD.WIDE R2, R9, 0x4, R2 ;  /* 0x0000000409027825 */ /* 0x001fcc00078e0202 */
[----:B-1----:R-:W4:Y:S01]  /*0120*/  LDG.E R2, desc[UR4][R2.64] ;  /* 0x0000000402027981 */ /* 0x002f22000c1e1900 */
[----:B--2---:R-:W-:-:S06]  /*0130*/  IMAD.WIDE R4, R9, 0x4, R4 ;  /* 0x0000000409047825 */ /* 0x004fcc00078e0204 */
[----:B------:R-:W4:Y:S01]  /*0140*/  LDG.E R5, desc[UR4][R4.64] ;  /* 0x0000000404057981 */ /* 0x000f22000c1e1900 */
[----:B---3--:R-:W-:Y:S01]  /*0150*/  IMAD.WIDE R6, R9, 0x4, R6 ;  /* 0x0000000409067825 */ /* 0x008fe200078e0206 */
[----:B----4-:R-:W-:-:S05]  /*0160*/  IADD3 R9, PT, PT, R2, R5, RZ ;  /* 0x0000000502097210 */ /* 0x010fca0007ffe0ff */
[----:B------:R-:W-:Y:S01]  /*0170*/  STG.E desc[UR4][R6.64], R9 ;  /* 0x0000000906007986 */ /* 0x000fe2000c101904 */
[----:B------:R-:W-:Y:S05]  /*0180*/  EXIT ;  /* 0x000000000000794d */ /* 0x000fea0003800000 */
.L_x_0:
[----:B------:R-:W-:-:S00]  /*0190*/  BRA `(.L_x_0) ;  /* 0xfffffffc00fc7947 */ /* 0x000fc0000383ffff */
[----:B------:R-:W-:-:S00]  /*01a0*/  NOP ;  /* 0x0000000000007918 */ /* 0x000fc00000000000 */
        /* <DEDUP_REMOVED lines=13> */
.L_x_1:


//--------------------- .nv.shared.reserved.0     --------------------------
	.section	.nv.shared.reserved.0,"aw",@nobits
	.weak		__nv_reservedSMEM_offset_0_alias
	.size		__nv_reservedSMEM_offset_0_alias, 0, 64
	.other		__nv_reservedSMEM_offset_0_alias,@"STO_CUDA_RESERVED_SHARED STV_DEFAULT"
__nv_reservedSMEM_offset_0_alias:
	.zero		0
	.zero		64


//--------------------- .nv.constant0._Z9vecMatSumPiS_S_ii --------------------------
	.section	.nv.constant0._Z9vecMatSumPiS_S_ii,"a",@progbits
	.sectionflags	@""
	.align	4
.nv.constant0._Z9vecMatSumPiS_S_ii:
	.zero		928


//--------------------- SYMBOLS --------------------------

	.type		.nv.reservedSmem.offset0,@object
	.size		.nv.reservedSmem.offset0,0x4
